//
// Generated by NVIDIA NVVM Compiler
//
// Compiler Build ID: CL-36424714
// Cuda compilation tools, release 13.0, V13.0.88
// Based on NVVM 20.0.0
//

.version 9.0
.target sm_100
.address_size 64

	// .globl	_Z10reduce_sumPfS_
.extern .shared .align 16 .b8 sdata[];

.visible .entry _Z10reduce_sumPfS_(
	.param .u64 .ptr .align 1 _Z10reduce_sumPfS__param_0,
	.param .u64 .ptr .align 1 _Z10reduce_sumPfS__param_1
)
{
	.reg .pred 	%p<5>;
	.reg .b32 	%r<13>;
	.reg .b32 	%f<6>;
	.reg .b64 	%rd<9>;

	ld.param.u64 	%rd2, [_Z10reduce_sumPfS__param_0];
	ld.param.u64 	%rd1, [_Z10reduce_sumPfS__param_1];
	cvta.to.global.u64 	%rd3, %rd2;
	mov.u32 	%r1, %tid.x;
	mov.u32 	%r2, %ctaid.x;
	mov.u32 	%r12, %ntid.x;
	mad.lo.s32 	%r7, %r2, %r12, %r1;
	mul.wide.u32 	%rd4, %r7, 4;
	add.s64 	%rd5, %rd3, %rd4;
	ld.global.f32 	%f1, [%rd5];
	shl.b32 	%r8, %r1, 2;
	mov.u32 	%r9, sdata;
	add.s32 	%r4, %r9, %r8;
	st.shared.f32 	[%r4], %f1;
	bar.sync 	0;
	setp.lt.u32 	%p1, %r12, 2;
	@%p1 bra 	$L__BB0_4;
$L__BB0_1:
	shr.u32 	%r6, %r12, 1;
	setp.ge.u32 	%p2, %r1, %r6;
	@%p2 bra 	$L__BB0_3;
	shl.b32 	%r10, %r6, 2;
	add.s32 	%r11, %r4, %r10;
	ld.shared.f32 	%f2, [%r11];
	ld.shared.f32 	%f3, [%r4];
	add.f32 	%f4, %f2, %f3;
	st.shared.f32 	[%r4], %f4;
$L__BB0_3:
	bar.sync 	0;
	setp.gt.u32 	%p3, %r12, 3;
	mov.u32 	%r12, %r6;
	@%p3 bra 	$L__BB0_1;
$L__BB0_4:
	setp.ne.s32 	%p4, %r1, 0;
	@%p4 bra 	$L__BB0_6;
	ld.shared.f32 	%f5, [sdata];
	cvta.to.global.u64 	%rd6, %rd1;
	mul.wide.u32 	%rd7, %r2, 4;
	add.s64 	%rd8, %rd6, %rd7;
	st.global.f32 	[%rd8], %f5;
$L__BB0_6:
	ret;

}


// ===== COMPILED SASS (sm_100) =====

	.target	sm_100

	.elftype	@"ET_EXEC"


//--------------------- .note.nv.tkinfo           --------------------------
	.section	.note.nv.tkinfo,"",@"SHT_NOTE"
	.sectionflags	@"SHF_NOTE_NV_TKINFO"
	.tkinfo
        /*0018*/ 	.word	0x00000002
        /*0030*/ 	.string	""
        /*0030*/ 	.string	"ptxas"
        /*0030*/ 	.string	"Cuda compilation tools, release 13.0, V13.0.88"
        /*0030*/ 	.string	"Build cuda_13.0.r13.0/compiler.36424714_0"
        /*0030*/ 	.string	"-arch sm_100 -m 64 "



//--------------------- .note.nv.cuinfo           --------------------------
	.section	.note.nv.cuinfo,"",@"SHT_NOTE"
	.sectionflags	@"SHF_NOTE_NV_CUINFO"
        /*0018*/ 	.short	0x0002
        /*001a*/ 	.short	0x0064
        /*001c*/ 	.short	0x0082
	.zero		2


//--------------------- .nv.info                  --------------------------
	.section	.nv.info,"",@"SHT_CUDA_INFO"
	.align	4


	//----- nvinfo : EIATTR_REGCOUNT
	.align		4
        /*0000*/ 	.byte	0x04, 0x2f
        /*0002*/ 	.short	(.L_1 - .L_0)
	.align		4
.L_0:
        /*0004*/ 	.word	index@(_Z10reduce_sumPfS_)
        /*0008*/ 	.word	0x0000000b


	//----- nvinfo : EIATTR_FRAME_SIZE
	.align		4
.L_1:
        /*000c*/ 	.byte	0x04, 0x11
        /*000e*/ 	.short	(.L_3 - .L_2)
	.align		4
.L_2:
        /*0010*/ 	.word	index@(_Z10reduce_sumPfS_)
        /*0014*/ 	.word	0x00000000


	//----- nvinfo : EIATTR_MIN_STACK_SIZE
	.align		4
.L_3:
        /*0018*/ 	.byte	0x04, 0x12
        /*001a*/ 	.short	(.L_5 - .L_4)
	.align		4
.L_4:
        /*001c*/ 	.word	index@(_Z10reduce_sumPfS_)
        /*0020*/ 	.word	0x00000000
.L_5:


//--------------------- .nv.compat                --------------------------
	.section	.nv.compat,"",@"SHT_CUDA_COMPAT_INFO"
	.align	4
        /*0000*/ 	.byte	0x02, 0x09, 0x00, 0x00, 0x02, 0x02, 0x01, 0x00, 0x02, 0x05, 0x05, 0x00, 0x03, 0x07, 0x01, 0x01
        /*0010*/ 	.byte	0x02, 0x03, 0x00, 0x00, 0x02, 0x06, 0x01, 0x00, 0x04, 0x0b, 0x08, 0x00, 0x09, 0x00, 0x00, 0x00
        /*0020*/ 	.byte	0x00, 0x00, 0x00, 0x00


//--------------------- .nv.info._Z10reduce_sumPfS_ --------------------------
	.section	.nv.info._Z10reduce_sumPfS_,"",@"SHT_CUDA_INFO"
	.sectionflags	@""
	.align	4


	//----- nvinfo : EIATTR_CUDA_API_VERSION
	.align		4
        /*0000*/ 	.byte	0x04, 0x37
        /*0002*/ 	.short	(.L_7 - .L_6)
.L_6:
        /*0004*/ 	.word	0x00000082


	//----- nvinfo : EIATTR_KPARAM_INFO
	.align		4
.L_7:
        /*0008*/ 	.byte	0x04, 0x17
        /*000a*/ 	.short	(.L_9 - .L_8)
.L_8:
        /*000c*/ 	.word	0x00000000
        /*0010*/ 	.short	0x0001
        /*0012*/ 	.short	0x0008
        /*0014*/ 	.byte	0x00, 0xf5, 0x21, 0x00


	//----- nvinfo : EIATTR_KPARAM_INFO
	.align		4
.L_9:
        /*0018*/ 	.byte	0x04, 0x17
        /*001a*/ 	.short	(.L_11 - .L_10)
.L_10:
        /*001c*/ 	.word	0x00000000
        /*0020*/ 	.short	0x0000
        /*0022*/ 	.short	0x0000
        /*0024*/ 	.byte	0x00, 0xf5, 0x21, 0x00


	//----- nvinfo : EIATTR_SPARSE_MMA_MASK
	.align		4
.L_11:
        /*0028*/ 	.byte	0x03, 0x50
        /*002a*/ 	.short	0x0000


	//----- nvinfo : EIATTR_MAXREG_COUNT
	.align		4
        /*002c*/ 	.byte	0x03, 0x1b
        /*002e*/ 	.short	0x00ff


	//----- nvinfo : EIATTR_NUM_BARRIERS
	.align		4
        /*0030*/ 	.byte	0x02, 0x4c
        /*0032*/ 	.byte	0x01
	.zero		1


	//----- nvinfo : EIATTR_MERCURY_ISA_VERSION
	.align		4
        /*0034*/ 	.byte	0x03, 0x5f
        /*0036*/ 	.short	0x0101


	//----- nvinfo : EIATTR_VRC_CTA_INIT_COUNT
	.align		4
        /*0038*/ 	.byte	0x02, 0x4a
	.zero		1
	.zero		1


	//----- nvinfo : EIATTR_EXIT_INSTR_OFFSETS
	.align		4
        /*003c*/ 	.byte	0x04, 0x1c
        /*003e*/ 	.short	(.L_13 - .L_12)


	//   ....[0]....
.L_12:
        /*0040*/ 	.word	0x000001e0


	//   ....[1]....
        /*0044*/ 	.word	0x00000260


	//----- nvinfo : EIATTR_CBANK_PARAM_SIZE
	.align		4
.L_13:
        /*0048*/ 	.byte	0x03, 0x19
        /*004a*/ 	.short	0x0010


	//----- nvinfo : EIATTR_PARAM_CBANK
	.align		4
        /*004c*/ 	.byte	0x04, 0x0a
        /*004e*/ 	.short	(.L_15 - .L_14)
	.align		4
.L_14:
        /*0050*/ 	.word	index@(.nv.constant0._Z10reduce_sumPfS_)
        /*0054*/ 	.short	0x0380
        /*0056*/ 	.short	0x0010


	//----- nvinfo : EIATTR_SW_WAR
	.align		4
.L_15:
        /*0058*/ 	.byte	0x04, 0x36
        /*005a*/ 	.short	(.L_17 - .L_16)
.L_16:
        /*005c*/ 	.word	0x00000008
.L_17:


//--------------------- .nv.callgraph             --------------------------
	.section	.nv.callgraph,"",@"SHT_CUDA_CALLGRAPH"
	.align	4
	.sectionentsize	8
	.align		4
        /*0000*/ 	.word	0x00000000
	.align		4
        /*0004*/ 	.word	0xffffffff
	.align		4
        /*0008*/ 	.word	0x00000000
	.align		4
        /*000c*/ 	.word	0xfffffffe
	.align		4
        /*0010*/ 	.word	0x00000000
	.align		4
        /*0014*/ 	.word	0xfffffffd
	.align		4
        /*0018*/ 	.word	0x00000000
	.align		4
        /*001c*/ 	.word	0xfffffffc


//--------------------- .text._Z10reduce_sumPfS_  --------------------------
	.section	.text._Z10reduce_sumPfS_,"ax",@progbits
	.align	128
        .global         _Z10reduce_sumPfS_
        .type           _Z10reduce_sumPfS_,@function
        .size           _Z10reduce_sumPfS_,(.L_x_3 - _Z10reduce_sumPfS_)
        .other          _Z10reduce_sumPfS_,@"STO_CUDA_ENTRY STV_DEFAULT"
_Z10reduce_sumPfS_:
.text._Z10reduce_sumPfS_:
[----:B------:R-:W-:Y:S01]  /*0000*/  LDC R1, c[0x0][0x37c] ;  /* 0x0000df00ff017b82 */ /* 0x000fe20000000800 */
[----:B------:R-:W0:Y:S07]  /*0010*/  S2R R6, SR_TID.X ;  /* 0x0000000000067919 */ /* 0x000e2e0000002100 */
[----:B------:R-:W1:Y:S01]  /*0020*/  LDC.64 R2, c[0x0][0x380] ;  /* 0x0000e000ff027b82 */ /* 0x000e620000000a00 */
[----:B------:R-:W0:Y:S01]  /*0030*/  LDCU UR8, c[0x0][0x360] ;  /* 0x00006c00ff0877ac */ /* 0x000e220008000800 */
[----:B------:R-:W0:Y:S01]  /*0040*/  S2R R7, SR_CTAID.X ;  /* 0x0000000000077919 */ /* 0x000e220000002500 */
[----:B------:R-:W2:Y:S01]  /*0050*/  LDCU.64 UR6, c[0x0][0x358] ;  /* 0x00006b00ff0677ac */ /* 0x000ea20008000a00 */
[----:B0-----:R-:W-:-:S04]  /*0060*/  IMAD R5, R7, UR8, R6 ;  /* 0x0000000807057c24 */ /* 0x001fc8000f8e0206 */
[----:B-1----:R-:W-:-:S06]  /*0070*/  IMAD.WIDE.U32 R2, R5, 0x4, R2 ;  /* 0x0000000405027825 */ /* 0x002fcc00078e0002 */
[----:B--2---:R-:W2:Y:S01]  /*0080*/  LDG.E R2, desc[UR6][R2.64] ;  /* 0x0000000602027981 */ /* 0x004ea2000c1e1900 */
[----:B------:R-:W0:Y:S01]  /*0090*/  S2UR UR5, SR_CgaCtaId ;  /* 0x00000000000579c3 */ /* 0x000e220000008800 */
[----:B------:R-:W-:Y:S01]  /*00a0*/  UMOV UR4, 0x400 ;  /* 0x0000040000047882 */ /* 0x000fe20000000000 */
[----:B------:R-:W-:Y:S01]  /*00b0*/  UISETP.GE.U32.AND UP0, UPT, UR8, 0x2, UPT ;  /* 0x000000020800788c */ /* 0x000fe2000bf06070 */
[----:B------:R-:W-:Y:S01]  /*00c0*/  ISETP.NE.AND P0, PT, R6, RZ, PT ;  /* 0x000000ff0600720c */ /* 0x000fe20003f05270 */
[----:B0-----:R-:W-:-:S06]  /*00d0*/  ULEA UR4, UR5, UR4, 0x18 ;  /* 0x0000000405047291 */ /* 0x001fcc000f8ec0ff */
[----:B------:R-:W-:-:S05]  /*00e0*/  LEA R5, R6, UR4, 0x2 ;  /* 0x0000000406057c11 */ /* 0x000fca000f8e10ff */
[----:B--2---:R0:W-:Y:S01]  /*00f0*/  STS [R5], R2 ;  /* 0x0000000205007388 */ /* 0x0041e20000000800 */
[----:B------:R-:W-:Y:S06]  /*0100*/  BAR.SYNC.DEFER_BLOCKING 0x0 ;  /* 0x0000000000007b1d */ /* 0x000fec0000010000 */
[----:B------:R-:W-:Y:S05]  /*0110*/  BRA.U !UP0, `(.L_x_0) ;  /* 0x0000000108307547 */ /* 0x000fea000b800000 */
[----:B------:R-:W-:-:S07]  /*0120*/  IMAD.U32 R0, RZ, RZ, UR8 ;  /* 0x00000008ff007e24 */ /* 0x000fce000f8e00ff */
.L_x_1:
[----:B------:R-:W-:-:S04]  /*0130*/  SHF.R.U32.HI R8, RZ, 0x1, R0 ;  /* 0x00000001ff087819 */ /* 0x000fc80000011600 */
[----:B------:R-:W-:-:S13]  /*0140*/  ISETP.GE.U32.AND P1, PT, R6, R8, PT ;  /* 0x000000080600720c */ /* 0x000fda0003f26070 */
[----:B0-----:R-:W-:Y:S01]  /*0150*/  @!P1 LEA R2, R8, R5, 0x2 ;  /* 0x0000000508029211 */ /* 0x001fe200078e10ff */
[----:B------:R-:W-:Y:S05]  /*0160*/  @!P1 LDS R3, [R5] ;  /* 0x0000000005039984 */ /* 0x000fea0000000800 */
[----:B------:R-:W0:Y:S02]  /*0170*/  @!P1 LDS R2, [R2] ;  /* 0x0000000002029984 */ /* 0x000e240000000800 */
[----:B0-----:R-:W-:-:S05]  /*0180*/  @!P1 FADD R4, R2, R3 ;  /* 0x0000000302049221 */ /* 0x001fca0000000000 */
[----:B------:R1:W-:Y:S01]  /*0190*/  @!P1 STS [R5], R4 ;  /* 0x0000000405009388 */ /* 0x0003e20000000800 */
[----:B------:R-:W-:Y:S01]  /*01a0*/  BAR.SYNC.DEFER_BLOCKING 0x0 ;  /* 0x0000000000007b1d */ /* 0x000fe20000010000 */
[----:B------:R-:W-:Y:S01]  /*01b0*/  ISETP.GT.U32.AND P1, PT, R0, 0x3, PT ;  /* 0x000000030000780c */ /* 0x000fe20003f24070 */
[----:B------:R-:W-:-:S12]  /*01c0*/  IMAD.MOV.U32 R0, RZ, RZ, R8 ;  /* 0x000000ffff007224 */ /* 0x000fd800078e0008 */
[----:B-1----:R-:W-:Y:S05]  /*01d0*/  @P1 BRA `(.L_x_1) ;  /* 0xfffffffc00d41947 */ /* 0x002fea000383ffff */
.L_x_0:
[----:B------:R-:W-:Y:S05]  /*01e0*/  @P0 EXIT ;  /* 0x000000000000094d */ /* 0x000fea0003800000 */
[----:B------:R-:W1:Y:S01]  /*01f0*/  S2UR UR5, SR_CgaCtaId ;  /* 0x00000000000579c3 */ /* 0x000e620000008800 */
[----:B------:R-:W-:-:S07]  /*0200*/  UMOV UR4, 0x400 ;  /* 0x0000040000047882 */ /* 0x000fce0000000000 */
[----:B0-----:R-:W0:Y:S01]  /*0210*/  LDC.64 R2, c[0x0][0x388] ;  /* 0x0000e200ff027b82 */ /* 0x001e220000000a00 */
[----:B-1----:R-:W-:Y:S01]  /*0220*/  ULEA UR4, UR5, UR4, 0x18 ;  /* 0x0000000405047291 */ /* 0x002fe2000f8ec0ff */
[----:B0-----:R-:W-:-:S08]  /*0230*/  IMAD.WIDE.U32 R2, R7, 0x4, R2 ;  /* 0x0000000407027825 */ /* 0x001fd000078e0002 */
[----:B------:R-:W0:Y:S04]  /*0240*/  LDS R5, [UR4] ;  /* 0x00000004ff057984 */ /* 0x000e280008000800 */
[----:B0-----:R-:W-:Y:S01]  /*0250*/  STG.E desc[UR6][R2.64], R5 ;  /* 0x0000000502007986 */ /* 0x001fe2000c101906 */
[----:B------:R-:W-:Y:S05]  /*0260*/  EXIT ;  /* 0x000000000000794d */ /* 0x000fea0003800000 */
.L_x_2:
[----:B------:R-:W-:-:S00]  /*0270*/  BRA `(.L_x_2) ;  /* 0xfffffffc00fc7947 */ /* 0x000fc0000383ffff */
[----:B------:R-:W-:-:S00]  /*0280*/  NOP ;  /* 0x0000000000007918 */ /* 0x000fc00000000000 */
[----:B------:R-:W-:-:S00]  /*0290*/  NOP ;  /* 0x0000000000007918 */ /* 0x000fc00000000000 */
[----:B------:R-:W-:-:S00]  /*02a0*/  NOP ;  /* 0x0000000000007918 */ /* 0x000fc00000000000 */
[----:B------:R-:W-:-:S00]  /*02b0*/  NOP ;  /* 0x0000000000007918 */ /* 0x000fc00000000000 */
[----:B------:R-:W-:-:S00]  /*02c0*/  NOP ;  /* 0x0000000000007918 */ /* 0x000fc00000000000 */
[----:B------:R-:W-:-:S00]  /*02d0*/  NOP ;  /* 0x0000000000007918 */ /* 0x000fc00000000000 */
[----:B------:R-:W-:-:S00]  /*02e0*/  NOP ;  /* 0x0000000000007918 */ /* 0x000fc00000000000 */
[----:B------:R-:W-:-:S00]  /*02f0*/  NOP ;  /* 0x0000000000007918 */ /* 0x000fc00000000000 */
.L_x_3:


//--------------------- .nv.shared._Z10reduce_sumPfS_ --------------------------
	.section	.nv.shared._Z10reduce_sumPfS_,"aw",@nobits
	.sectionflags	@""
	.align	16
	.zero		1024


//--------------------- .nv.shared.reserved.0     --------------------------
	.section	.nv.shared.reserved.0,"aw",@nobits
	.weak		__nv_reservedSMEM_offset_0_alias
	.size		__nv_reservedSMEM_offset_0_alias, 0, 64
	.other		__nv_reservedSMEM_offset_0_alias,@"STO_CUDA_RESERVED_SHARED STV_DEFAULT"
__nv_reservedSMEM_offset_0_alias:
	.zero		0
	.zero		64


//--------------------- .nv.constant0._Z10reduce_sumPfS_ --------------------------
	.section	.nv.constant0._Z10reduce_sumPfS_,"a",@progbits
	.sectionflags	@""
	.align	4
.nv.constant0._Z10reduce_sumPfS_:
	.zero		912


//--------------------- SYMBOLS --------------------------

	.type		.nv.reservedSmem.offset0,@object
	.size		.nv.reservedSmem.offset0,0x4
	.type		.nv.reservedSmem.cap,@object
	.size		.nv.reservedSmem.cap,0x4
